	.headerflags	@"EF_CUDA_TEXMODE_UNIFIED EF_CUDA_64BIT_ADDRESS EF_CUDA_ACCELERATORS EF_CUDA_SM90 EF_CUDA_VIRTUAL_SM(EF_CUDA_SM90)"
	.elftype	@"ET_EXEC"


//--------------------- .nv.info                  --------------------------
	.section	.nv.info,"",@"SHT_CUDA_INFO"
	.align	4


	//----- nvinfo : EIATTR_REGCOUNT
	.align		4
        /*0000*/ 	.byte	0x04, 0x2f
        /*0002*/ 	.short	(.L_1 - .L_0)
	.align		4
.L_0:
        /*0004*/ 	.word	index@(triton_poi_fused_convolution_leaky_relu_27)
        /*0008*/ 	.word	0x0000002d


	//----- nvinfo : EIATTR_MIN_STACK_SIZE
	.align		4
.L_1:
        /*000c*/ 	.byte	0x04, 0x12
        /*000e*/ 	.short	(.L_3 - .L_2)
	.align		4
.L_2:
        /*0010*/ 	.word	index@(triton_poi_fused_convolution_leaky_relu_27)
        /*0014*/ 	.word	0x00000000


	//----- nvinfo : EIATTR_FRAME_SIZE
	.align		4
.L_3:
        /*0018*/ 	.byte	0x04, 0x11
        /*001a*/ 	.short	(.L_5 - .L_4)
	.align		4
.L_4:
        /*001c*/ 	.word	index@(triton_poi_fused_convolution_leaky_relu_27)
        /*0020*/ 	.word	0x00000000


	//----- nvinfo : EIATTR_MIN_STACK_SIZE
	.align		4
.L_5:
        /*0024*/ 	.byte	0x04, 0x12
        /*0026*/ 	.short	(.L_7 - .L_6)
	.align		4
.L_6:
        /*0028*/ 	.word	index@(triton_poi_fused_convolution_leaky_relu_27)
        /*002c*/ 	.word	0x00000000
.L_7:


//--------------------- .nv.info.triton_poi_fused_convolution_leaky_relu_27 --------------------------
	.section	.nv.info.triton_poi_fused_convolution_leaky_relu_27,"",@"SHT_CUDA_INFO"
	.sectionflags	@""
	.align	4


	//----- nvinfo : EIATTR_CUDA_API_VERSION
	.align		4
        /*0000*/ 	.byte	0x04, 0x37
        /*0002*/ 	.short	(.L_9 - .L_8)
.L_8:
        /*0004*/ 	.word	0x0000007c


	//----- nvinfo : EIATTR_KPARAM_INFO
	.align		4
.L_9:
        /*0008*/ 	.byte	0x04, 0x17
        /*000a*/ 	.short	(.L_11 - .L_10)
.L_10:
        /*000c*/ 	.word	0x00000000
        /*0010*/ 	.short	0x0005
        /*0012*/ 	.short	0x0024
        /*0014*/ 	.byte	0x00, 0xf0, 0x11, 0x00


	//----- nvinfo : EIATTR_KPARAM_INFO
	.align		4
.L_11:
        /*0018*/ 	.byte	0x04, 0x17
        /*001a*/ 	.short	(.L_13 - .L_12)
.L_12:
        /*001c*/ 	.word	0x00000000
        /*0020*/ 	.short	0x0004
        /*0022*/ 	.short	0x0020
        /*0024*/ 	.byte	0x00, 0xf0, 0x11, 0x00


	//----- nvinfo : EIATTR_KPARAM_INFO
	.align		4
.L_13:
        /*0028*/ 	.byte	0x04, 0x17
        /*002a*/ 	.short	(.L_15 - .L_14)
.L_14:
        /*002c*/ 	.word	0x00000000
        /*0030*/ 	.short	0x0003
        /*0032*/ 	.short	0x0018
        /*0034*/ 	.byte	0x00, 0xf4, 0x21, 0x00


	//----- nvinfo : EIATTR_KPARAM_INFO
	.align		4
.L_15:
        /*0038*/ 	.byte	0x04, 0x17
        /*003a*/ 	.short	(.L_17 - .L_16)
.L_16:
        /*003c*/ 	.word	0x00000000
        /*0040*/ 	.short	0x0002
        /*0042*/ 	.short	0x0010
        /*0044*/ 	.byte	0x00, 0xf4, 0x21, 0x00


	//----- nvinfo : EIATTR_KPARAM_INFO
	.align		4
.L_17:
        /*0048*/ 	.byte	0x04, 0x17
        /*004a*/ 	.short	(.L_19 - .L_18)
.L_18:
        /*004c*/ 	.word	0x00000000
        /*0050*/ 	.short	0x0001
        /*0052*/ 	.short	0x0008
        /*0054*/ 	.byte	0x00, 0xf4, 0x21, 0x00


	//----- nvinfo : EIATTR_KPARAM_INFO
	.align		4
.L_19:
        /*0058*/ 	.byte	0x04, 0x17
        /*005a*/ 	.short	(.L_21 - .L_20)
.L_20:
        /*005c*/ 	.word	0x00000000
        /*0060*/ 	.short	0x0000
        /*0062*/ 	.short	0x0000
        /*0064*/ 	.byte	0x00, 0xf4, 0x21, 0x00


	//----- nvinfo : EIATTR_SPARSE_MMA_MASK
	.align		4
.L_21:
        /*0068*/ 	.byte	0x03, 0x50
        /*006a*/ 	.short	0x0000


	//----- nvinfo : EIATTR_MAXREG_COUNT
	.align		4
        /*006c*/ 	.byte	0x03, 0x1b
        /*006e*/ 	.short	0x00ff


	//----- nvinfo : EIATTR_EXIT_INSTR_OFFSETS
	.align		4
        /*0070*/ 	.byte	0x04, 0x1c
        /*0072*/ 	.short	(.L_23 - .L_22)


	//   ....[0]....
.L_22:
        /*0074*/ 	.word	0x00001240


	//   ....[1]....
        /*0078*/ 	.word	0x00001290


	//----- nvinfo : EIATTR_REQNTID
	.align		4
.L_23:
        /*007c*/ 	.byte	0x04, 0x10
        /*007e*/ 	.short	(.L_25 - .L_24)
.L_24:
        /*0080*/ 	.word	0x00000100
        /*0084*/ 	.word	0x00000001
        /*0088*/ 	.word	0x00000001


	//----- nvinfo : EIATTR_CBANK_PARAM_SIZE
	.align		4
.L_25:
        /*008c*/ 	.byte	0x03, 0x19
        /*008e*/ 	.short	0x0028


	//----- nvinfo : EIATTR_PARAM_CBANK
	.align		4
        /*0090*/ 	.byte	0x04, 0x0a
        /*0092*/ 	.short	(.L_27 - .L_26)
	.align		4
.L_26:
        /*0094*/ 	.word	index@(.nv.constant0.triton_poi_fused_convolution_leaky_relu_27)
        /*0098*/ 	.short	0x0210
        /*009a*/ 	.short	0x0028


	//----- nvinfo : EIATTR_SW_WAR
	.align		4
.L_27:
        /*009c*/ 	.byte	0x04, 0x36
        /*009e*/ 	.short	(.L_29 - .L_28)
.L_28:
        /*00a0*/ 	.word	0x00000008
.L_29:


//--------------------- .nv.callgraph             --------------------------
	.section	.nv.callgraph,"",@"SHT_CUDA_CALLGRAPH"
	.align	4
	.sectionentsize	8
	.align		4
        /*0000*/ 	.word	0x00000000
	.align		4
        /*0004*/ 	.word	0xffffffff
	.align		4
        /*0008*/ 	.word	0x00000000
	.align		4
        /*000c*/ 	.word	0xfffffffe
	.align		4
        /*0010*/ 	.word	0x00000000
	.align		4
        /*0014*/ 	.word	0xfffffffd
	.align		4
        /*0018*/ 	.word	0x00000000
	.align		4
        /*001c*/ 	.word	0xfffffffc


//--------------------- .text.triton_poi_fused_convolution_leaky_relu_27 --------------------------
	.section	.text.triton_poi_fused_convolution_leaky_relu_27,"ax",@progbits
	.sectionflags	@"SHF_BARRIERS=1"
	.align	128
        .global         triton_poi_fused_convolution_leaky_relu_27
        .type           triton_poi_fused_convolution_leaky_relu_27,@function
        .size           triton_poi_fused_convolution_leaky_relu_27,(.L_x_1 - triton_poi_fused_convolution_leaky_relu_27)
        .other          triton_poi_fused_convolution_leaky_relu_27,@"STO_CUDA_ENTRY STV_DEFAULT"
triton_poi_fused_convolution_leaky_relu_27:
.text.triton_poi_fused_convolution_leaky_relu_27:
[----:B------:R-:W0:Y:S01]  /*0000*/  LDC R1, c[0x0][0x28] ;  /* 0x00000a00ff017b82 */ /* 0x000e220000000800 */
[----:B------:R-:W1:Y:S07]  /*0010*/  S2R R28, SR_CTAID.X ;  /* 0x00000000001c7919 */ /* 0x000e6e0000002500 */
[----:B------:R-:W2:Y:S01]  /*0020*/  LDC.64 R26, c[0x0][0x218] ;  /* 0x00008600ff1a7b82 */ /* 0x000ea20000000a00 */
[----:B------:R-:W-:Y:S02]  /*0030*/  CS2R R16, SRZ ;  /* 0x0000000000107805 */ /* 0x000fe4000001ff00 */
[----:B------:R-:W-:Y:S01]  /*0040*/  CS2R R18, SRZ ;  /* 0x0000000000127805 */ /* 0x000fe2000001ff00 */
[----:B------:R-:W3:Y:S01]  /*0050*/  S2R R24, SR_TID.X ;  /* 0x0000000000187919 */ /* 0x000ee20000002100 */
[----:B------:R-:W-:-:S02]  /*0060*/  CS2R R12, SRZ ;  /* 0x00000000000c7805 */ /* 0x000fc4000001ff00 */
[----:B------:R-:W-:Y:S01]  /*0070*/  CS2R R14, SRZ ;  /* 0x00000000000e7805 */ /* 0x000fe2000001ff00 */
[----:B------:R-:W-:Y:S01]  /*0080*/  ULDC.64 UR6, c[0x0][0x208] ;  /* 0x0000820000067ab9 */ /* 0x000fe20000000a00 */
[----:B------:R-:W4:Y:S01]  /*0090*/  S2R R0, SR_CTAID.Y ;  /* 0x0000000000007919 */ /* 0x000f220000002600 */
[----:B------:R-:W5:Y:S01]  /*00a0*/  LDC.64 R2, c[0x0][0x210] ;  /* 0x00008400ff027b82 */ /* 0x000f620000000a00 */
[----:B------:R-:W-:Y:S02]  /*00b0*/  CS2R R8, SRZ ;  /* 0x0000000000087805 */ /* 0x000fe4000001ff00 */
[----:B------:R-:W-:Y:S01]  /*00c0*/  CS2R R10, SRZ ;  /* 0x00000000000a7805 */ /* 0x000fe2000001ff00 */
[----:B------:R-:W-:Y:S01]  /*00d0*/  ULDC.64 UR4, c[0x0][0x220] ;  /* 0x0000880000047ab9 */ /* 0x000fe20000000a00 */
[----:B-1----:R-:W-:Y:S02]  /*00e0*/  IMAD.SHL.U32 R28, R28, 0x40, RZ ;  /* 0x000000401c1c7824 */ /* 0x002fe400078e00ff */
[----:B---3--:R-:W-:Y:S01]  /*00f0*/  IMAD.SHL.U32 R7, R24, 0x10, RZ ;  /* 0x0000001018077824 */ /* 0x008fe200078e00ff */
[----:B------:R-:W-:Y:S01]  /*0100*/  SHF.R.U32.HI R5, RZ, 0x2, R24 ;  /* 0x00000002ff057819 */ /* 0x000fe20000011618 */
[----:B----4-:R-:W-:-:S03]  /*0110*/  IMAD.SHL.U32 R0, R0, 0x40, RZ ;  /* 0x0000004000007824 */ /* 0x010fc600078e00ff */
[----:B------:R-:W-:Y:S02]  /*0120*/  SGXT.U32 R5, R5, 0x6 ;  /* 0x000000060505781a */ /* 0x000fe40000000000 */
[----:B------:R-:W-:Y:S02]  /*0130*/  LOP3.LUT R7, R28, 0x30, R7, 0xf8, !PT ;  /* 0x000000301c077812 */ /* 0x000fe400078ef807 */
[----:B------:R-:W-:Y:S02]  /*0140*/  LOP3.LUT R5, R0, R5, RZ, 0xfc, !PT ;  /* 0x0000000500057212 */ /* 0x000fe400078efcff */
[C---:B------:R-:W-:Y:S01]  /*0150*/  ISETP.GE.AND P1, PT, R7.reuse, 0x200, PT ;  /* 0x000002000700780c */ /* 0x040fe20003f26270 */
[----:B--2---:R-:W-:-:S03]  /*0160*/  IMAD.WIDE R26, R7, 0x4, R26 ;  /* 0x00000004071a7825 */ /* 0x004fc600078e021a */
[C---:B------:R-:W-:Y:S01]  /*0170*/  ISETP.LT.AND P0, PT, R5.reuse, 0x100, !P1 ;  /* 0x000001000500780c */ /* 0x040fe20004f01270 */
[----:B------:R-:W-:-:S04]  /*0180*/  IMAD R29, R5, 0x200, R7 ;  /* 0x00000200051d7824 */ /* 0x000fc800078e0207 */
[----:B-----5:R-:W-:-:S04]  /*0190*/  IMAD.WIDE R20, R29, 0x4, R2 ;  /* 0x000000041d147825 */ /* 0x020fc800078e0202 */
[----:B------:R-:W2:Y:S04]  /*01a0*/  @!P1 LDG.E.EL.128 R12, desc[UR6][R26.64] ;  /* 0x000000061a0c9981 */ /* 0x000ea8000c2e1d00 */
[----:B------:R1:W2:Y:S01]  /*01b0*/  @P0 LDG.E.EL.128 R16, desc[UR6][R20.64] ;  /* 0x0000000614100981 */ /* 0x0002a2000c2e1d00 */
[----:B------:R-:W-:Y:S01]  /*01c0*/  VIADD R23, R29, 0x4 ;  /* 0x000000041d177836 */ /* 0x000fe20000000000 */
[----:B------:R-:W-:Y:S02]  /*01d0*/  CS2R R4, SRZ ;  /* 0x0000000000047805 */ /* 0x000fe4000001ff00 */
[----:B------:R-:W-:Y:S01]  /*01e0*/  CS2R R6, SRZ ;  /* 0x0000000000067805 */ /* 0x000fe2000001ff00 */
[----:B------:R-:W-:-:S05]  /*01f0*/  IMAD.WIDE R22, R23, 0x4, R2 ;  /* 0x0000000417167825 */ /* 0x000fca00078e0202 */
[----:B------:R-:W3:Y:S01]  /*0200*/  @!P1 LDG.E.EL.128 R4, desc[UR6][R26.64+0x10] ;  /* 0x000010061a049981 */ /* 0x000ee2000c2e1d00 */
[----:B-1----:R-:W-:Y:S01]  /*0210*/  IMAD.SHL.U32 R21, R24, 0x4, RZ ;  /* 0x0000000418157824 */ /* 0x002fe200078e00ff */
[----:B------:R-:W-:Y:S02]  /*0220*/  SHF.R.U32.HI R24, RZ, 0x4, R24 ;  /* 0x00000004ff187819 */ /* 0x000fe40000011618 */
[----:B------:R1:W3:Y:S02]  /*0230*/  @P0 LDG.E.EL.128 R8, desc[UR6][R22.64] ;  /* 0x0000000616080981 */ /* 0x0002e4000c2e1d00 */
[----:B------:R-:W-:Y:S02]  /*0240*/  LOP3.LUT R0, R0, 0x3c, R21, 0xf8, !PT ;  /* 0x0000003c00007812 */ /* 0x000fe400078ef815 */
[----:B------:R-:W-:-:S04]  /*0250*/  SGXT.U32 R21, R24, 0x4 ;  /* 0x000000041815781a */ /* 0x000fc80000000000 */
[----:B------:R-:W-:Y:S02]  /*0260*/  LOP3.LUT R28, R28, R21, RZ, 0xfc, !PT ;  /* 0x000000151c1c7212 */ /* 0x000fe400078efcff */
[----:B--2---:R-:W-:Y:S02]  /*0270*/  FSETP.GT.AND P5, PT, R16, -R12, PT ;  /* 0x8000000c1000720b */ /* 0x004fe40003fa4000 */
[----:B------:R-:W-:Y:S02]  /*0280*/  FSETP.GT.AND P4, PT, R17, -R13, PT ;  /* 0x8000000d1100720b */ /* 0x000fe40003f84000 */
[----:B------:R-:W-:Y:S02]  /*0290*/  FSETP.GT.AND P3, PT, R18, -R14, PT ;  /* 0x8000000e1200720b */ /* 0x000fe40003f64000 */
[----:B------:R-:W-:Y:S01]  /*02a0*/  FSETP.GT.AND P2, PT, R19, -R15, PT ;  /* 0x8000000f1300720b */ /* 0x000fe20003f44000 */
[----:B------:R-:W-:Y:S01]  /*02b0*/  FADD R30, R12, R16 ;  /* 0x000000100c1e7221 */ /* 0x000fe20000000000 */
[----:B-1----:R-:W-:-:S02]  /*02c0*/  SEL R23, RZ, 0x1, !P5 ;  /* 0x00000001ff177807 */ /* 0x002fc40006800000 */
[----:B------:R-:W-:Y:S02]  /*02d0*/  SEL R16, RZ, 0x1, !P4 ;  /* 0x00000001ff107807 */ /* 0x000fe40006000000 */
[----:B------:R-:W-:Y:S02]  /*02e0*/  SEL R21, RZ, 0x1, !P3 ;  /* 0x00000001ff157807 */ /* 0x000fe40005800000 */
[----:B------:R-:W-:Y:S02]  /*02f0*/  SEL R12, RZ, 0x1, !P2 ;  /* 0x00000001ff0c7807 */ /* 0x000fe40005000000 */
[----:B------:R-:W-:Y:S02]  /*0300*/  PRMT R23, R23, 0x3340, R16 ;  /* 0x0000334017177816 */ /* 0x000fe40000000010 */
[----:B------:R-:W-:Y:S01]  /*0310*/  PRMT R12, R21, 0x3340, R12 ;  /* 0x00003340150c7816 */ /* 0x000fe2000000000c */
[----:B------:R-:W-:Y:S02]  /*0320*/  VIADD R21, R29, 0x8 ;  /* 0x000000081d157836 */ /* 0x000fe40000000000 */
[----:B------:R-:W-:Y:S01]  /*0330*/  FADD R31, R13, R17 ;  /* 0x000000110d1f7221 */ /* 0x000fe20000000000 */
[----:B------:R-:W-:Y:S01]  /*0340*/  FADD R32, R14, R18 ;  /* 0x000000120e207221 */ /* 0x000fe20000000000 */
[----:B------:R-:W-:Y:S01]  /*0350*/  FADD R33, R15, R19 ;  /* 0x000000130f217221 */ /* 0x000fe20000000000 */
[----:B------:R-:W-:-:S02]  /*0360*/  PRMT R24, R23, 0x5410, R12 ;  /* 0x0000541017187816 */ /* 0x000fc4000000000c */
[----:B------:R-:W-:Y:S02]  /*0370*/  CS2R R12, SRZ ;  /* 0x00000000000c7805 */ /* 0x000fe4000001ff00 */
[----:B------:R-:W-:Y:S02]  /*0380*/  CS2R R14, SRZ ;  /* 0x00000000000e7805 */ /* 0x000fe4000001ff00 */
[----:B------:R-:W-:Y:S02]  /*0390*/  CS2R R16, SRZ ;  /* 0x0000000000107805 */ /* 0x000fe4000001ff00 */
[----:B------:R-:W-:Y:S01]  /*03a0*/  CS2R R18, SRZ ;  /* 0x0000000000127805 */ /* 0x000fe2000001ff00 */
[----:B------:R-:W-:-:S05]  /*03b0*/  IMAD.WIDE R20, R21, 0x4, R2 ;  /* 0x0000000415147825 */ /* 0x000fca00078e0202 */
[----:B------:R1:W2:Y:S04]  /*03c0*/  @P0 LDG.E.EL.128 R12, desc[UR6][R20.64] ;  /* 0x00000006140c0981 */ /* 0x0002a8000c2e1d00 */
[----:B------:R-:W2:Y:S01]  /*03d0*/  @!P1 LDG.E.EL.128 R16, desc[UR6][R26.64+0x20] ;  /* 0x000020061a109981 */ /* 0x000ea2000c2e1d00 */
[----:B------:R-:W-:Y:S02]  /*03e0*/  P2R R35, PR, RZ, 0x4 ;  /* 0x00000004ff237803 */ /* 0x000fe40000000000 */
[----:B---3--:R-:W-:Y:S01]  /*03f0*/  FSETP.GT.AND P2, PT, R8, -R4, PT ;  /* 0x800000040800720b */ /* 0x008fe20003f44000 */
[----:B------:R-:W-:-:S03]  /*0400*/  FADD R34, R4, R8 ;  /* 0x0000000804227221 */ /* 0x000fc60000000000 */
[----:B------:R-:W-:Y:S02]  /*0410*/  P2R R4, PR, RZ, 0x4 ;  /* 0x00000004ff047803 */ /* 0x000fe40000000000 */
[----:B------:R-:W-:Y:S02]  /*0420*/  SEL R22, RZ, 0x1, !P2 ;  /* 0x00000001ff167807 */ /* 0x000fe40005000000 */
[----:B------:R-:W-:Y:S01]  /*0430*/  FSETP.GT.AND P2, PT, R9, -R5, PT ;  /* 0x800000050900720b */ /* 0x000fe20003f44000 */
[----:B------:R-:W-:-:S03]  /*0440*/  FADD R8, R5, R9 ;  /* 0x0000000905087221 */ /* 0x000fc60000000000 */
[----:B------:R-:W-:Y:S02]  /*0450*/  SEL R9, RZ, 0x1, !P2 ;  /* 0x00000001ff097807 */ /* 0x000fe40005000000 */
[----:B-1----:R-:W-:Y:S02]  /*0460*/  CS2R R20, SRZ ;  /* 0x0000000000147805 */ /* 0x002fe4000001ff00 */
[----:B------:R-:W-:Y:S02]  /*0470*/  P2R R38, PR, RZ, 0x8 ;  /* 0x00000008ff267803 */ /* 0x000fe40000000000 */
[----:B------:R-:W-:Y:S02]  /*0480*/  P2R R5, PR, RZ, 0x4 ;  /* 0x00000004ff057803 */ /* 0x000fe40000000000 */
[----:B------:R-:W-:Y:S02]  /*0490*/  PRMT R42, R22, 0x3340, R9 ;  /* 0x00003340162a7816 */ /* 0x000fe40000000009 */
[----:B------:R-:W-:-:S02]  /*04a0*/  CS2R R22, SRZ ;  /* 0x0000000000167805 */ /* 0x000fc4000001ff00 */
[----:B------:R-:W-:Y:S02]  /*04b0*/  FSETP.GT.AND P3, PT, R10, -R6, PT ;  /* 0x800000060a00720b */ /* 0x000fe40003f64000 */
[----:B------:R-:W-:Y:S01]  /*04c0*/  FSETP.GT.AND P2, PT, R11, -R7, PT ;  /* 0x800000070b00720b */ /* 0x000fe20003f44000 */
[----:B------:R-:W-:Y:S01]  /*04d0*/  FADD R9, R7, R11 ;  /* 0x0000000b07097221 */ /* 0x000fe20000000000 */
[----:B------:R-:W-:Y:S01]  /*04e0*/  SEL R40, RZ, 0x1, !P3 ;  /* 0x00000001ff287807 */ /* 0x000fe20005800000 */
[----:B------:R1:W3:Y:S01]  /*04f0*/  @!P1 LDG.E.EL.128 R20, desc[UR6][R26.64+0x30] ;  /* 0x000030061a149981 */ /* 0x0002e2000c2e1d00 */
[----:B------:R-:W-:Y:S01]  /*0500*/  SEL R7, RZ, 0x1, !P2 ;  /* 0x00000001ff077807 */ /* 0x000fe20005000000 */
[----:B------:R-:W-:Y:S01]  /*0510*/  FADD R10, R6, R10 ;  /* 0x0000000a060a7221 */ /* 0x000fe20000000000 */
[----:B------:R-:W-:Y:S02]  /*0520*/  P2R R6, PR, RZ, 0x4 ;  /* 0x00000004ff067803 */ /* 0x000fe40000000000 */
[----:B------:R-:W-:-:S02]  /*0530*/  PRMT R7, R40, 0x3340, R7 ;  /* 0x0000334028077816 */ /* 0x000fc40000000007 */
[----:B-1----:R-:W-:Y:S02]  /*0540*/  P2R R27, PR, RZ, 0x8 ;  /* 0x00000008ff1b7803 */ /* 0x002fe40000000000 */
[----:B------:R-:W-:Y:S02]  /*0550*/  PRMT R25, R42, 0x5410, R7 ;  /* 0x000054102a197816 */ /* 0x000fe40000000007 */
[----:B------:R-:W-:Y:S02]  /*0560*/  P2R R36, PR, RZ, 0x10 ;  /* 0x00000010ff247803 */ /* 0x000fe40000000000 */
[----:B------:R-:W-:Y:S02]  /*0570*/  P2R R37, PR, RZ, 0x20 ;  /* 0x00000020ff257803 */ /* 0x000fe40000000000 */
[----:B--2---:R-:W-:Y:S01]  /*0580*/  FSETP.GT.AND P1, PT, R13, -R17, PT ;  /* 0x800000110d00720b */ /* 0x004fe20003f24000 */
[----:B------:R-:W-:Y:S01]  /*0590*/  FADD R39, R17, R13 ;  /* 0x0000000d11277221 */ /* 0x000fe20000000000 */
[----:B------:R-:W-:-:S02]  /*05a0*/  FSETP.GT.AND P2, PT, R12, -R16, PT ;  /* 0x800000100c00720b */ /* 0x000fc40003f44000 */
[----:B------:R-:W-:Y:S02]  /*05b0*/  SEL R26, RZ, 0x1, !P1 ;  /* 0x00000001ff1a7807 */ /* 0x000fe40004800000 */
[----:B------:R-:W-:Y:S02]  /*05c0*/  P2R R17, PR, RZ, 0x2 ;  /* 0x00000002ff117803 */ /* 0x000fe40000000000 */
[----:B------:R-:W-:Y:S02]  /*05d0*/  ISETP.NE.AND P1, PT, R27, RZ, PT ;  /* 0x000000ff1b00720c */ /* 0x000fe40003f25270 */
[----:B------:R-:W-:Y:S01]  /*05e0*/  SEL R7, RZ, 0x1, !P2 ;  /* 0x00000001ff077807 */ /* 0x000fe20005000000 */
[----:B------:R-:W-:Y:S01]  /*05f0*/  FADD R13, R18, R14 ;  /* 0x0000000e120d7221 */ /* 0x000fe20000000000 */
[----:B------:R-:W-:Y:S02]  /*0600*/  FSETP.GT.AND P3, PT, R14, -R18, PT ;  /* 0x800000120e00720b */ /* 0x000fe40003f64000 */
[----:B------:R-:W-:-:S02]  /*0610*/  P2R R18, PR, RZ, 0x2 ;  /* 0x00000002ff127803 */ /* 0x000fc40000000000 */
[----:B------:R-:W-:Y:S02]  /*0620*/  PRMT R26, R7, 0x3340, R26 ;  /* 0x00003340071a7816 */ /* 0x000fe4000000001a */
[----:B------:R-:W-:Y:S02]  /*0630*/  ISETP.NE.AND P1, PT, R5, RZ, PT ;  /* 0x000000ff0500720c */ /* 0x000fe40003f25270 */
[----:B------:R-:W-:Y:S02]  /*0640*/  P2R R14, PR, RZ, 0x8 ;  /* 0x00000008ff0e7803 */ /* 0x000fe40000000000 */
[----:B------:R-:W-:Y:S02]  /*0650*/  SEL R7, RZ, 0x1, !P3 ;  /* 0x00000001ff077807 */ /* 0x000fe40005800000 */
[----:B------:R-:W-:Y:S02]  /*0660*/  FSETP.GT.AND P3, PT, R15, -R19, PT ;  /* 0x800000130f00720b */ /* 0x000fe40003f64000 */
[----:B------:R-:W-:-:S02]  /*0670*/  P2R R27, PR, RZ, 0x2 ;  /* 0x00000002ff1b7803 */ /* 0x000fc40000000000 */
[----:B------:R-:W-:Y:S02]  /*0680*/  ISETP.NE.AND P1, PT, R4, RZ, PT ;  /* 0x000000ff0400720c */ /* 0x000fe40003f25270 */
[----:B------:R-:W-:Y:S01]  /*0690*/  SEL R4, RZ, 0x1, !P3 ;  /* 0x00000001ff047807 */ /* 0x000fe20005800000 */
[----:B------:R-:W-:Y:S02]  /*06a0*/  VIADD R5, R29, 0xc ;  /* 0x0000000c1d057836 */ /* 0x000fe40000000000 */
[----:B------:R-:W-:Y:S01]  /*06b0*/  FADD R11, R16, R12 ;  /* 0x0000000c100b7221 */ /* 0x000fe20000000000 */
[----:B------:R-:W-:Y:S01]  /*06c0*/  PRMT R7, R7, 0x3340, R4 ;  /* 0x0000334007077816 */ /* 0x000fe20000000004 */
[----:B------:R-:W-:Y:S01]  /*06d0*/  IMAD.WIDE R2, R5, 0x4, R2 ;  /* 0x0000000405027825 */ /* 0x000fe200078e0202 */
[----:B------:R-:W-:Y:S02]  /*06e0*/  P2R R16, PR, RZ, 0x4 ;  /* 0x00000004ff107803 */ /* 0x000fe40000000000 */
[----:B------:R-:W-:-:S02]  /*06f0*/  CS2R R4, SRZ ;  /* 0x0000000000047805 */ /* 0x000fc4000001ff00 */
[----:B------:R-:W-:Y:S02]  /*0700*/  ISETP.NE.AND P2, PT, R6, RZ, PT ;  /* 0x000000ff0600720c */ /* 0x000fe40003f45270 */
[----:B------:R-:W-:Y:S02]  /*0710*/  PRMT R26, R26, 0x5410, R7 ;  /* 0x000054101a1a7816 */ /* 0x000fe40000000007 */
[----:B------:R-:W-:-:S06]  /*0720*/  CS2R R6, SRZ ;  /* 0x0000000000067805 */ /* 0x000fcc000001ff00 */
[----:B------:R1:W3:Y:S01]  /*0730*/  @P0 LDG.E.EL.128 R4, desc[UR6][R2.64] ;  /* 0x0000000602040981 */ /* 0x0002e2000c2e1d00 */
[----:B------:R-:W-:Y:S02]  /*0740*/  P2R R40, PR, RZ, 0x2 ;  /* 0x00000002ff287803 */ /* 0x000fe40000000000 */
[----:B------:R-:W-:-:S04]  /*0750*/  ISETP.NE.AND P1, PT, R35, RZ, PT ;  /* 0x000000ff2300720c */ /* 0x000fc80003f25270 */
[----:B------:R-:W-:Y:S02]  /*0760*/  P2R R35, PR, RZ, 0x2 ;  /* 0x00000002ff237803 */ /* 0x000fe40000000000 */
[----:B------:R-:W-:-:S04]  /*0770*/  ISETP.NE.AND P1, PT, R38, RZ, PT ;  /* 0x000000ff2600720c */ /* 0x000fc80003f25270 */
[----:B------:R-:W-:Y:S02]  /*0780*/  P2R R38, PR, RZ, 0x2 ;  /* 0x00000002ff267803 */ /* 0x000fe40000000000 */
[----:B------:R-:W-:-:S04]  /*0790*/  ISETP.NE.AND P1, PT, R36, RZ, PT ;  /* 0x000000ff2400720c */ /* 0x000fc80003f25270 */
[----:B------:R-:W-:Y:S02]  /*07a0*/  P2R R36, PR, RZ, 0x2 ;  /* 0x00000002ff247803 */ /* 0x000fe40000000000 */
[----:B------:R-:W-:-:S04]  /*07b0*/  ISETP.NE.AND P1, PT, R37, RZ, PT ;  /* 0x000000ff2500720c */ /* 0x000fc80003f25270 */
[----:B------:R-:W-:Y:S02]  /*07c0*/  P2R R37, PR, RZ, 0x2 ;  /* 0x00000002ff257803 */ /* 0x000fe40000000000 */
[----:B-1----:R-:W-:-:S04]  /*07d0*/  IADD3 R2, P1, R29, UR4, RZ ;  /* 0x000000041d027c10 */ /* 0x002fc8000ff3e0ff */
[----:B------:R-:W-:Y:S02]  /*07e0*/  LEA.HI.X.SX32 R3, R29, UR5, 0x1, P1 ;  /* 0x000000051d037c11 */ /* 0x000fe400088f0eff */
[----:B------:R-:W-:-:S13]  /*07f0*/  ISETP.NE.AND P1, PT, R37, RZ, PT ;  /* 0x000000ff2500720c */ /* 0x000fda0003f25270 */
[----:B------:R-:W-:Y:S01]  /*0800*/  @!P1 FMUL R30, R30, 0.20000000298023223877 ;  /* 0x3e4ccccd1e1e9820 */ /* 0x000fe20000400000 */
        /* <DEDUP_REMOVED lines=8> */
[----:B------:R-:W-:Y:S01]  /*0890*/  ISETP.NE.AND P1, PT, R27, RZ, PT ;  /* 0x000000ff1b00720c */ /* 0x000fe20003f25270 */
[----:B------:R-:W1:Y:S01]  /*08a0*/  S2UR UR5, SR_CgaCtaId ;  /* 0x00000000000579c3 */ /* 0x000e620000008800 */
[----:B------:R-:W-:Y:S01]  /*08b0*/  @!P2 FMUL R9, R9, 0.20000000298023223877 ;  /* 0x3e4ccccd0909a820 */ /* 0x000fe20000400000 */
[----:B------:R-:W-:-:S10]  /*08c0*/  ISETP.NE.AND P2, PT, R16, RZ, PT ;  /* 0x000000ff1000720c */ /* 0x000fd40003f45270 */
[----:B------:R-:W-:Y:S01]  /*08d0*/  @!P1 FMUL R8, R8, 0.20000000298023223877 ;  /* 0x3e4ccccd08089820 */ /* 0x000fe20000400000 */
[----:B------:R-:W-:Y:S01]  /*08e0*/  ISETP.NE.AND P1, PT, R18, RZ, PT ;  /* 0x000000ff1200720c */ /* 0x000fe20003f25270 */
[----:B------:R-:W-:Y:S01]  /*08f0*/  FADD R12, R19, R15 ;  /* 0x0000000f130c7221 */ /* 0x000fe20000000000 */
[----:B------:R-:W-:Y:S01]  /*0900*/  P2R R15, PR, RZ, 0x8 ;  /* 0x00000008ff0f7803 */ /* 0x000fe20000000000 */
[----:B------:R-:W-:-:S10]  /*0910*/  @!P2 FMUL R11, R11, 0.20000000298023223877 ;  /* 0x3e4ccccd0b0ba820 */ /* 0x000fd40000400000 */
[----:B------:R-:W-:Y:S01]  /*0920*/  @!P1 FMUL R10, R10, 0.20000000298023223877 ;  /* 0x3e4ccccd0a0a9820 */ /* 0x000fe20000400000 */
[----:B------:R-:W-:Y:S02]  /*0930*/  ISETP.NE.AND P1, PT, R17, RZ, PT ;  /* 0x000000ff1100720c */ /* 0x000fe40003f25270 */
[----:B------:R-:W-:Y:S01]  /*0940*/  ISETP.NE.AND P2, PT, R15, RZ, PT ;  /* 0x000000ff0f00720c */ /* 0x000fe20003f45270 */
[----:B------:R-:W-:Y:S02]  /*0950*/  UMOV UR4, 0x400 ;  /* 0x0000040000047882 */ /* 0x000fe40000000000 */
[----:B-1----:R-:W-:-:S08]  /*0960*/  UPRMT UR4, UR5, 0x654, UR4 ;  /* 0x0000065405047896 */ /* 0x002fd00008000004 */
[----:B------:R-:W-:Y:S01]  /*0970*/  @!P1 FMUL R39, R39, 0.20000000298023223877 ;  /* 0x3e4ccccd27279820 */ /* 0x000fe20000400000 */
[----:B------:R-:W-:Y:S01]  /*0980*/  ISETP.NE.AND P1, PT, R14, RZ, PT ;  /* 0x000000ff0e00720c */ /* 0x000fe20003f25270 */
[----:B------:R-:W-:-:S12]  /*0990*/  @!P2 FMUL R12, R12, 0.20000000298023223877 ;  /* 0x3e4ccccd0c0ca820 */ /* 0x000fd80000400000 */
[----:B------:R-:W-:Y:S01]  /*09a0*/  @!P1 FMUL R13, R13, 0.20000000298023223877 ;  /* 0x3e4ccccd0d0d9820 */ /* 0x000fe20000400000 */
[----:B---3--:R-:W-:Y:S01]  /*09b0*/  FSETP.GT.AND P5, PT, R6, -R22, PT ;  /* 0x800000160600720b */ /* 0x008fe20003fa4000 */
[----:B------:R-:W-:Y:S02]  /*09c0*/  FADD R22, R22, R6 ;  /* 0x0000000616167221 */ /* 0x000fe40000000000 */
[----:B------:R-:W1:Y:S01]  /*09d0*/  S2R R6, SR_TID.X ;  /* 0x0000000000067919 */ /* 0x000e620000002100 */
[----:B------:R-:W-:Y:S02]  /*09e0*/  FSETP.GT.AND P3, PT, R5, -R21, PT ;  /* 0x800000150500720b */ /* 0x000fe40003f64000 */
[----:B------:R-:W-:Y:S02]  /*09f0*/  FSETP.GT.AND P4, PT, R4, -R20, PT ;  /* 0x800000140400720b */ /* 0x000fe40003f84000 */
[----:B------:R-:W-:Y:S02]  /*0a00*/  SEL R19, RZ, 0x1, !P3 ;  /* 0x00000001ff137807 */ /* 0x000fe40005800000 */
[----:B------:R-:W-:-:S02]  /*0a10*/  SEL R42, RZ, 0x1, !P4 ;  /* 0x00000001ff2a7807 */ /* 0x000fc40006000000 */
[----:B------:R-:W-:Y:S02]  /*0a20*/  FSETP.GT.AND P6, PT, R7, -R23, PT ;  /* 0x800000170700720b */ /* 0x000fe40003fc4000 */
[----:B------:R-:W-:Y:S02]  /*0a30*/  PRMT R19, R42, 0x3340, R19 ;  /* 0x000033402a137816 */ /* 0x000fe40000000013 */
[----:B------:R-:W-:Y:S02]  /*0a40*/  SEL R42, RZ, 0x1, !P5 ;  /* 0x00000001ff2a7807 */ /* 0x000fe40006800000 */
[----:B------:R-:W-:-:S04]  /*0a50*/  SEL R41, RZ, 0x1, !P6 ;  /* 0x00000001ff297807 */ /* 0x000fc80007000000 */
[----:B------:R-:W-:-:S04]  /*0a60*/  PRMT R42, R42, 0x3340, R41 ;  /* 0x000033402a2a7816 */ /* 0x000fc80000000029 */
[----:B------:R-:W-:Y:S01]  /*0a70*/  PRMT R27, R19, 0x5410, R42 ;  /* 0x00005410131b7816 */ /* 0x000fe2000000002a */
[----:B-1----:R-:W-:Y:S01]  /*0a80*/  IMAD.SHL.U32 R15, R6, 0x400, RZ ;  /* 0x00000400060f7824 */ /* 0x002fe200078e00ff */
[----:B------:R-:W-:-:S04]  /*0a90*/  SHF.R.U32.HI R14, RZ, 0x2, R6 ;  /* 0x00000002ff0e7819 */ /* 0x000fc80000011606 */
[----:B------:R-:W-:Y:S02]  /*0aa0*/  LOP3.LUT R15, R15, 0xc00, RZ, 0xc0, !PT ;  /* 0x00000c000f0f7812 */ /* 0x000fe400078ec0ff */
[----:B------:R-:W-:Y:S02]  /*0ab0*/  SGXT.U32 R14, R14, 0x6 ;  /* 0x000000060e0e781a */ /* 0x000fe40000000000 */
[C---:B------:R-:W-:Y:S01]  /*0ac0*/  LOP3.LUT R16, R15.reuse, 0x40, RZ, 0xfc, !PT ;  /* 0x000000400f107812 */ /* 0x040fe200078efcff */
[----:B------:R1:W-:Y:S01]  /*0ad0*/  @P0 STG.E.128 desc[UR6][R2.64], R24 ;  /* 0x0000001802000986 */ /* 0x0003e2000c101d06 */
[C---:B------:R-:W-:Y:S02]  /*0ae0*/  LOP3.LUT R14, R15.reuse, R14, RZ, 0xfc, !PT ;  /* 0x0000000e0f0e7212 */ /* 0x040fe400078efcff */
[----:B------:R-:W-:Y:S02]  /*0af0*/  LEA.HI R17, R15, UR4, RZ, 0x1e ;  /* 0x000000040f117c11 */ /* 0x000fe4000f8ff0ff */
[----:B------:R-:W-:-:S02]  /*0b00*/  LEA.HI R19, R16, UR4, RZ, 0x1e ;  /* 0x0000000410137c11 */ /* 0x000fc4000f8ff0ff */
[C---:B------:R-:W-:Y:S01]  /*0b10*/  LOP3.LUT R16, R15.reuse, 0xc0, RZ, 0xfc, !PT ;  /* 0x000000c00f107812 */ /* 0x040fe200078efcff */
[----:B------:R-:W-:Y:S01]  /*0b20*/  FADD R4, R20, R4 ;  /* 0x0000000414047221 */ /* 0x000fe20000000000 */
[C---:B------:R-:W-:Y:S01]  /*0b30*/  IMAD R17, R14.reuse, 0x4, R17 ;  /* 0x000000040e117824 */ /* 0x040fe200078e0211 */
[C---:B------:R-:W-:Y:S02]  /*0b40*/  LOP3.LUT R18, R15.reuse, 0x100, RZ, 0xfc, !PT ;  /* 0x000001000f127812 */ /* 0x040fe400078efcff */
[C---:B------:R-:W-:Y:S02]  /*0b50*/  LOP3.LUT R20, R15.reuse, 0x140, RZ, 0xfc, !PT ;  /* 0x000001400f147812 */ /* 0x040fe400078efcff */
[----:B-1----:R-:W-:Y:S01]  /*0b60*/  LOP3.LUT R3, R15, 0x80, RZ, 0xfc, !PT ;  /* 0x000000800f037812 */ /* 0x002fe200078efcff */
[----:B------:R-:W-:Y:S01]  /*0b70*/  IMAD R2, R14, 0x4, R19 ;  /* 0x000000040e027824 */ /* 0x000fe200078e0213 */
[----:B------:R-:W-:Y:S02]  /*0b80*/  LEA.HI R19, R16, UR4, RZ, 0x1e ;  /* 0x0000000410137c11 */ /* 0x000fe4000f8ff0ff */
[----:B------:R-:W-:Y:S01]  /*0b90*/  LEA.HI R3, R3, UR4, RZ, 0x1e ;  /* 0x0000000403037c11 */ /* 0x000fe2000f8ff0ff */
[----:B------:R-:W-:Y:S01]  /*0ba0*/  FADD R5, R21, R5 ;  /* 0x0000000515057221 */ /* 0x000fe20000000000 */
[----:B------:R-:W-:Y:S01]  /*0bb0*/  LEA.HI R21, R18, UR4, RZ, 0x1e ;  /* 0x0000000412157c11 */ /* 0x000fe2000f8ff0ff */
[----:B------:R1:W-:Y:S01]  /*0bc0*/  STS [R17], R30 ;  /* 0x0000001e11007388 */ /* 0x0003e20000000800 */
[----:B------:R-:W-:Y:S01]  /*0bd0*/  LEA.HI R25, R20, UR4, RZ, 0x1e ;  /* 0x0000000414197c11 */ /* 0x000fe2000f8ff0ff */
[----:B------:R-:W-:-:S02]  /*0be0*/  IMAD R3, R14, 0x4, R3 ;  /* 0x000000040e037824 */ /* 0x000fc400078e0203 */
[----:B------:R2:W-:Y:S01]  /*0bf0*/  STS [R2+0x100], R31 ;  /* 0x0001001f02007388 */ /* 0x0005e20000000800 */
[C---:B------:R-:W-:Y:S01]  /*0c00*/  IMAD R16, R14.reuse, 0x4, R19 ;  /* 0x000000040e107824 */ /* 0x040fe200078e0213 */
[C---:B------:R-:W-:Y:S01]  /*0c10*/  LOP3.LUT R18, R15.reuse, 0x200, RZ, 0xfc, !PT ;  /* 0x000002000f127812 */ /* 0x040fe200078efcff */
[C---:B------:R-:W-:Y:S01]  /*0c20*/  IMAD R21, R14.reuse, 0x4, R21 ;  /* 0x000000040e157824 */ /* 0x040fe200078e0215 */
[----:B------:R3:W-:Y:S01]  /*0c30*/  STS [R3+0x200], R32 ;  /* 0x0002002003007388 */ /* 0x0007e20000000800 */
[C---:B-1----:R-:W-:Y:S01]  /*0c40*/  LOP3.LUT R17, R15.reuse, 0x1c0, RZ, 0xfc, !PT ;  /* 0x000001c00f117812 */ /* 0x042fe200078efcff */
[----:B------:R-:W-:Y:S01]  /*0c50*/  IMAD R25, R14, 0x4, R25 ;  /* 0x000000040e197824 */ /* 0x000fe200078e0219 */
[C---:B--2---:R-:W-:Y:S01]  /*0c60*/  LOP3.LUT R2, R15.reuse, 0x180, RZ, 0xfc, !PT ;  /* 0x000001800f027812 */ /* 0x044fe200078efcff */
[----:B------:R1:W-:Y:S01]  /*0c70*/  STS [R16+0x300], R33 ;  /* 0x0003002110007388 */ /* 0x0003e20000000800 */
[C---:B------:R-:W-:Y:S02]  /*0c80*/  LOP3.LUT R19, R15.reuse, 0x240, RZ, 0xfc, !PT ;  /* 0x000002400f137812 */ /* 0x040fe400078efcff */
[----:B------:R-:W-:-:S02]  /*0c90*/  LOP3.LUT R20, R15, 0x280, RZ, 0xfc, !PT ;  /* 0x000002800f147812 */ /* 0x000fc400078efcff */
[----:B---3--:R-:W-:Y:S02]  /*0ca0*/  LEA.HI R3, R2, UR4, RZ, 0x1e ;  /* 0x0000000402037c11 */ /* 0x008fe4000f8ff0ff */
[C---:B------:R-:W-:Y:S02]  /*0cb0*/  LOP3.LUT R24, R15.reuse, 0x2c0, RZ, 0xfc, !PT ;  /* 0x000002c00f187812 */ /* 0x040fe400078efcff */
[C---:B------:R-:W-:Y:S02]  /*0cc0*/  LOP3.LUT R26, R15.reuse, 0x300, RZ, 0xfc, !PT ;  /* 0x000003000f1a7812 */ /* 0x040fe400078efcff */
[C---:B------:R-:W-:Y:S02]  /*0cd0*/  LOP3.LUT R29, R15.reuse, 0x340, RZ, 0xfc, !PT ;  /* 0x000003400f1d7812 */ /* 0x040fe400078efcff */
[C---:B-1----:R-:W-:Y:S02]  /*0ce0*/  LOP3.LUT R16, R15.reuse, 0x380, RZ, 0xfc, !PT ;  /* 0x000003800f107812 */ /* 0x042fe400078efcff */
[----:B------:R-:W-:-:S02]  /*0cf0*/  LOP3.LUT R30, R15, 0x3c0, RZ, 0xfc, !PT ;  /* 0x000003c00f1e7812 */ /* 0x000fc400078efcff */
[----:B------:R-:W-:Y:S01]  /*0d00*/  LEA.HI R17, R17, UR4, RZ, 0x1e ;  /* 0x0000000411117c11 */ /* 0x000fe2000f8ff0ff */
[----:B------:R1:W-:Y:S01]  /*0d10*/  STS [R21+0x400], R34 ;  /* 0x0004002215007388 */ /* 0x0003e20000000800 */
[----:B------:R-:W-:Y:S02]  /*0d20*/  LEA.HI R15, R18, UR4, RZ, 0x1e ;  /* 0x00000004120f7c11 */ /* 0x000fe4000f8ff0ff */
[----:B------:R-:W-:Y:S01]  /*0d30*/  LEA.HI R19, R19, UR4, RZ, 0x1e ;  /* 0x0000000413137c11 */ /* 0x000fe2000f8ff0ff */
[----:B------:R2:W-:Y:S01]  /*0d40*/  STS [R25+0x500], R8 ;  /* 0x0005000819007388 */ /* 0x0005e20000000800 */
[----:B------:R-:W-:Y:S01]  /*0d50*/  IMAD R3, R14, 0x4, R3 ;  /* 0x000000040e037824 */ /* 0x000fe200078e0203 */
[----:B------:R-:W-:Y:S01]  /*0d60*/  LEA.HI R27, R26, UR4, RZ, 0x1e ;  /* 0x000000041a1b7c11 */ /* 0x000fe2000f8ff0ff */
[----:B------:R-:W-:Y:S01]  /*0d70*/  IMAD R2, R14, 0x4, R17 ;  /* 0x000000040e027824 */ /* 0x000fe200078e0211 */
[----:B-1----:R-:W-:Y:S01]  /*0d80*/  LEA.HI R21, R20, UR4, RZ, 0x1e ;  /* 0x0000000414157c11 */ /* 0x002fe2000f8ff0ff */
[----:B------:R-:W-:Y:S01]  /*0d90*/  IMAD R18, R14, 0x4, R19 ;  /* 0x000000040e127824 */ /* 0x000fe200078e0213 */
[----:B------:R-:W-:-:S02]  /*0da0*/  LEA.HI R29, R29, UR4, RZ, 0x1e ;  /* 0x000000041d1d7c11 */ /* 0x000fc4000f8ff0ff */
[----:B--2---:R-:W-:Y:S01]  /*0db0*/  LEA.HI R25, R24, UR4, RZ, 0x1e ;  /* 0x0000000418197c11 */ /* 0x004fe2000f8ff0ff */
[----:B------:R-:W-:Y:S01]  /*0dc0*/  IMAD R8, R14, 0x4, R15 ;  /* 0x000000040e087824 */ /* 0x000fe200078e020f */
[----:B------:R-:W-:Y:S01]  /*0dd0*/  LEA.HI R31, R16, UR4, RZ, 0x1e ;  /* 0x00000004101f7c11 */ /* 0x000fe2000f8ff0ff */
[----:B------:R-:W-:Y:S01]  /*0de0*/  IMAD R20, R14, 0x4, R21 ;  /* 0x000000040e147824 */ /* 0x000fe200078e0215 */
[----:B------:R-:W-:Y:S01]  /*0df0*/  LEA.HI R33, R30, UR4, RZ, 0x1e ;  /* 0x000000041e217c11 */ /* 0x000fe2000f8ff0ff */
[C---:B------:R-:W-:Y:S01]  /*0e00*/  IMAD R25, R14.reuse, 0x4, R25 ;  /* 0x000000040e197824 */ /* 0x040fe200078e0219 */
[----:B------:R1:W-:Y:S01]  /*0e10*/  STS [R3+0x600], R10 ;  /* 0x0006000a03007388 */ /* 0x0003e20000000800 */
[----:B------:R-:W-:Y:S01]  /*0e20*/  FADD R23, R23, R7 ;  /* 0x0000000717177221 */ /* 0x000fe20000000000 */
[----:B------:R-:W-:Y:S02]  /*0e30*/  IMAD R27, R14, 0x4, R27 ;  /* 0x000000040e1b7824 */ /* 0x000fe400078e021b */
[----:B------:R-:W-:Y:S01]  /*0e40*/  @!P4 FMUL R4, R4, 0.20000000298023223877 ;  /* 0x3e4ccccd0404c820 */ /* 0x000fe20000400000 */
[----:B------:R2:W-:Y:S01]  /*0e50*/  STS [R2+0x700], R9 ;  /* 0x0007000902007388 */ /* 0x0005e20000000800 */
[----:B------:R-:W-:-:S02]  /*0e60*/  IMAD R24, R14, 0x4, R29 ;  /* 0x000000040e187824 */ /* 0x000fc400078e021d */
[----:B------:R-:W-:Y:S01]  /*0e70*/  @!P3 FMUL R5, R5, 0.20000000298023223877 ;  /* 0x3e4ccccd0505b820 */ /* 0x000fe20000400000 */
[----:B------:R-:W-:Y:S01]  /*0e80*/  IMAD R31, R14, 0x4, R31 ;  /* 0x000000040e1f7824 */ /* 0x000fe200078e021f */
[----:B------:R3:W-:Y:S01]  /*0e90*/  STS [R8+0x800], R11 ;  /* 0x0008000b08007388 */ /* 0x0007e20000000800 */
[----:B------:R-:W-:Y:S02]  /*0ea0*/  IMAD.SHL.U32 R16, R6, 0x4, RZ ;  /* 0x0000000406107824 */ /* 0x000fe400078e00ff */
[----:B------:R-:W-:Y:S01]  /*0eb0*/  @!P5 FMUL R22, R22, 0.20000000298023223877 ;  /* 0x3e4ccccd1616d820 */ /* 0x000fe20000400000 */
[----:B------:R-:W-:Y:S01]  /*0ec0*/  IMAD R26, R14, 0x4, R33 ;  /* 0x000000040e1a7824 */ /* 0x000fe200078e0221 */
[----:B------:R-:W-:Y:S01]  /*0ed0*/  STS [R18+0x900], R39 ;  /* 0x0009002712007388 */ /* 0x000fe20000000800 */
[----:B------:R-:W-:-:S03]  /*0ee0*/  @!P6 FMUL R23, R23, 0.20000000298023223877 ;  /* 0x3e4ccccd1717e820 */ /* 0x000fc60000400000 */
[----:B------:R-:W-:Y:S01]  /*0ef0*/  STS [R20+0xa00], R13 ;  /* 0x000a000d14007388 */ /* 0x000fe20000000800 */
[----:B------:R-:W-:-:S03]  /*0f00*/  LOP3.LUT R16, R16, 0x3fc, RZ, 0xc0, !PT ;  /* 0x000003fc10107812 */ /* 0x000fc600078ec0ff */
[----:B------:R4:W-:Y:S04]  /*0f10*/  STS [R25+0xb00], R12 ;  /* 0x000b000c19007388 */ /* 0x0009e80000000800 */
[----:B------:R5:W-:Y:S04]  /*0f20*/  STS [R27+0xc00], R4 ;  /* 0x000c00041b007388 */ /* 0x000be80000000800 */
[----:B------:R3:W-:Y:S04]  /*0f30*/  STS [R24+0xd00], R5 ;  /* 0x000d000518007388 */ /* 0x0007e80000000800 */
[----:B------:R-:W-:Y:S01]  /*0f40*/  STS [R31+0xe00], R22 ;  /* 0x000e00161f007388 */ /* 0x000fe20000000800 */
[----:B-1----:R-:W-:-:S03]  /*0f50*/  LOP3.LUT R3, R16, 0x400, RZ, 0xfc, !PT ;  /* 0x0000040010037812 */ /* 0x002fc600078efcff */
[----:B------:R1:W-:Y:S01]  /*0f60*/  STS [R26+0xf00], R23 ;  /* 0x000f00171a007388 */ /* 0x0003e20000000800 */
[----:B--2---:R-:W-:Y:S02]  /*0f70*/  LOP3.LUT R2, R16, 0x800, RZ, 0xfc, !PT ;  /* 0x0000080010027812 */ /* 0x004fe400078efcff */
[----:B------:R-:W-:Y:S02]  /*0f80*/  SHF.R.U32.HI R3, RZ, 0x2, R3 ;  /* 0x00000002ff037819 */ /* 0x000fe40000011603 */
[----:B------:R-:W-:Y:S02]  /*0f90*/  SHF.R.U32.HI R7, RZ, 0x2, R2 ;  /* 0x00000002ff077819 */ /* 0x000fe40000011602 */
[----:B------:R-:W-:Y:S02]  /*0fa0*/  LOP3.LUT R6, R6, 0xf0, RZ, 0xc0, !PT ;  /* 0x000000f006067812 */ /* 0x000fe400078ec0ff */
[----:B------:R-:W-:Y:S02]  /*0fb0*/  LOP3.LUT R2, R3, 0x1f0, RZ, 0xc0, !PT ;  /* 0x000001f003027812 */ /* 0x000fe400078ec0ff */
[----:B---3--:R-:W-:Y:S01]  /*0fc0*/  LOP3.LUT R8, R7, 0x2f0, RZ, 0xc0, !PT ;  /* 0x000002f007087812 */ /* 0x008fe200078ec0ff */
[----:B------:R-:W-:-:S02]  /*0fd0*/  VIADD R3, R6, UR4 ;  /* 0x0000000406037c36 */ /* 0x000fc40008000000 */
[----:B------:R-:W-:Y:S02]  /*0fe0*/  VIADD R7, R2, UR4 ;  /* 0x0000000402077c36 */ /* 0x000fe40008000000 */
[----:B------:R-:W-:Y:S02]  /*0ff0*/  VIADD R9, R8, UR4 ;  /* 0x0000000408097c36 */ /* 0x000fe40008000000 */
[C---:B----4-:R-:W-:Y:S01]  /*1000*/  IMAD R12, R16.reuse, 0x4, R3 ;  /* 0x00000004100c7824 */ /* 0x050fe200078e0203 */
[----:B------:R-:W-:Y:S01]  /*1010*/  BAR.SYNC.DEFER_BLOCKING 0x0 ;  /* 0x0000000000007b1d */ /* 0x000fe20000010000 */
[C---:B------:R-:W-:Y:S02]  /*1020*/  IMAD R8, R16.reuse, 0x4, R7 ;  /* 0x0000000410087824 */ /* 0x040fe400078e0207 */
[----:B-----5:R-:W-:Y:S01]  /*1030*/  IMAD R4, R16, 0x4, R9 ;  /* 0x0000000410047824 */ /* 0x020fe200078e0209 */
[----:B------:R-:W-:-:S04]  /*1040*/  SHF.R.S32.HI R3, RZ, 0x1f, R0 ;  /* 0x0000001fff037819 */ /* 0x000fc80000011400 */
[----:B------:R-:W-:Y:S02]  /*1050*/  LEA.HI R18, R3, R0, RZ, 0x6 ;  /* 0x0000000003127211 */ /* 0x000fe400078f30ff */
[----:B------:R-:W2:Y:S01]  /*1060*/  LDC.64 R2, c[0x0][0x228] ;  /* 0x00008a00ff027b82 */ /* 0x000ea20000000a00 */
[----:B------:R-:W3:Y:S04]  /*1070*/  LDS.128 R12, [R12] ;  /* 0x000000000c0c7984 */ /* 0x000ee80000000c00 */
[----:B------:R-:W4:Y:S04]  /*1080*/  LDS.128 R8, [R8+0x1000] ;  /* 0x0010000008087984 */ /* 0x000f280000000c00 */
[----:B------:R-:W5:Y:S01]  /*1090*/  LDS.128 R4, [R4+0x2000] ;  /* 0x0020000004047984 */ /* 0x000f620000000c00 */
[C---:B------:R-:W-:Y:S01]  /*10a0*/  IMAD.SHL.U32 R17, R18.reuse, 0x200, RZ ;  /* 0x0000020012117824 */ /* 0x040fe200078e00ff */
[----:B------:R-:W-:-:S02]  /*10b0*/  LOP3.LUT R25, R18, 0xffffffc0, RZ, 0xc0, !PT ;  /* 0xffffffc012197812 */ /* 0x000fc400078ec0ff */
[----:B------:R-:W-:Y:S02]  /*10c0*/  LOP3.LUT R18, R16, 0xc00, RZ, 0xfc, !PT ;  /* 0x00000c0010127812 */ /* 0x000fe400078efcff */
[----:B------:R-:W-:Y:S02]  /*10d0*/  LOP3.LUT R17, R17, 0xffff8000, RZ, 0xc0, !PT ;  /* 0xffff800011117812 */ /* 0x000fe400078ec0ff */
[----:B------:R-:W-:Y:S02]  /*10e0*/  ISETP.GE.AND P0, PT, R0, 0x100, PT ;  /* 0x000001000000780c */ /* 0x000fe40003f06270 */
[----:B------:R-:W-:Y:S02]  /*10f0*/  IADD3 R25, R17, R0, -R25 ;  /* 0x0000000011197210 */ /* 0x000fe40007ffe819 */
[C---:B------:R-:W-:Y:S02]  /*1100*/  LOP3.LUT R0, R28.reuse, 0x10, RZ, 0xfc, !PT ;  /* 0x000000101c007812 */ /* 0x040fe400078efcff */
[----:B------:R-:W-:-:S02]  /*1110*/  LOP3.LUT R17, R28, 0x20, RZ, 0xfc, !PT ;  /* 0x000000201c117812 */ /* 0x000fc400078efcff */
[----:B------:R-:W-:Y:S02]  /*1120*/  SHF.R.U32.HI R18, RZ, 0x2, R18 ;  /* 0x00000002ff127819 */ /* 0x000fe40000011612 */
[C---:B0-----:R-:W-:Y:S02]  /*1130*/  LOP3.LUT R24, R28.reuse, 0x30, RZ, 0xfc, !PT ;  /* 0x000000301c187812 */ /* 0x041fe400078efcff */
[----:B------:R-:W-:Y:S02]  /*1140*/  ISETP.LT.AND P1, PT, R28, 0x200, !P0 ;  /* 0x000002001c00780c */ /* 0x000fe40004721270 */
[----:B------:R-:W-:Y:S02]  /*1150*/  ISETP.LT.AND P2, PT, R0, 0x200, !P0 ;  /* 0x000002000000780c */ /* 0x000fe40004741270 */
[----:B------:R-:W-:Y:S02]  /*1160*/  ISETP.LT.AND P3, PT, R17, 0x200, !P0 ;  /* 0x000002001100780c */ /* 0x000fe40004761270 */
[----:B------:R-:W-:Y:S01]  /*1170*/  LOP3.LUT R18, R18, 0x3f0, RZ, 0xc0, !PT ;  /* 0x000003f012127812 */ /* 0x000fe200078ec0ff */
[--C-:B------:R-:W-:Y:S01]  /*1180*/  IMAD R19, R28, 0x40, R25.reuse ;  /* 0x000000401c137824 */ /* 0x100fe200078e0219 */
[----:B------:R-:W-:Y:S01]  /*1190*/  ISETP.LT.AND P0, PT, R24, 0x200, !P0 ;  /* 0x000002001800780c */ /* 0x000fe20004701270 */
[----:B------:R-:W-:-:S02]  /*11a0*/  IMAD R21, R0, 0x40, R25 ;  /* 0x0000004000157824 */ /* 0x000fc400078e0219 */
[----:B-1----:R-:W-:Y:S02]  /*11b0*/  IMAD R23, R17, 0x40, R25 ;  /* 0x0000004011177824 */ /* 0x002fe400078e0219 */
[----:B------:R-:W-:Y:S02]  /*11c0*/  VIADD R17, R18, UR4 ;  /* 0x0000000412117c36 */ /* 0x000fe40008000000 */
[----:B--2---:R-:W-:-:S04]  /*11d0*/  IMAD.WIDE R18, R19, 0x4, R2 ;  /* 0x0000000413127825 */ /* 0x004fc800078e0202 */
[--C-:B------:R-:W-:Y:S01]  /*11e0*/  IMAD.WIDE R20, R21, 0x4, R2.reuse ;  /* 0x0000000415147825 */ /* 0x100fe200078e0202 */
[----:B---3--:R0:W-:Y:S03]  /*11f0*/  @P1 STG.E.128 desc[UR6][R18.64], R12 ;  /* 0x0000000c12001986 */ /* 0x0081e6000c101d06 */
[----:B------:R-:W-:Y:S01]  /*1200*/  IMAD.WIDE R22, R23, 0x4, R2 ;  /* 0x0000000417167825 */ /* 0x000fe200078e0202 */
[----:B----4-:R0:W-:Y:S04]  /*1210*/  @P2 STG.E.128 desc[UR6][R20.64], R8 ;  /* 0x0000000814002986 */ /* 0x0101e8000c101d06 */
[----:B-----5:R0:W-:Y:S01]  /*1220*/  @P3 STG.E.128 desc[UR6][R22.64], R4 ;  /* 0x0000000416003986 */ /* 0x0201e2000c101d06 */
[----:B------:R-:W-:Y:S01]  /*1230*/  IMAD R17, R16, 0x4, R17 ;  /* 0x0000000410117824 */ /* 0x000fe200078e0211 */
[----:B0-----:R-:W-:Y:S06]  /*1240*/  @!P0 EXIT ;  /* 0x000000000000894d */ /* 0x001fec0003800000 */
[----:B0-----:R-:W0:Y:S01]  /*1250*/  LDS.128 R16, [R17+0x3000] ;  /* 0x0030000011107984 */ /* 0x001e220000000c00 */
[----:B------:R-:W-:-:S04]  /*1260*/  IMAD R25, R24, 0x40, R25 ;  /* 0x0000004018197824 */ /* 0x000fc800078e0219 */
[----:B------:R-:W-:-:S05]  /*1270*/  IMAD.WIDE R2, R25, 0x4, R2 ;  /* 0x0000000419027825 */ /* 0x000fca00078e0202 */
[----:B0-----:R-:W-:Y:S01]  /*1280*/  STG.E.128 desc[UR6][R2.64], R16 ;  /* 0x0000001002007986 */ /* 0x001fe2000c101d06 */
[----:B------:R-:W-:Y:S05]  /*1290*/  EXIT ;  /* 0x000000000000794d */ /* 0x000fea0003800000 */
.L_x_0:
[----:B------:R-:W-:-:S00]  /*12a0*/  BRA `(.L_x_0) ;  /* 0xfffffffc00fc7947 */ /* 0x000fc0000383ffff */
[----:B------:R-:W-:-:S00]  /*12b0*/  NOP ;  /* 0x0000000000007918 */ /* 0x000fc00000000000 */
        /* <DEDUP_REMOVED lines=12> */
.L_x_1:


//--------------------- .nv.shared.triton_poi_fused_convolution_leaky_relu_27 --------------------------
	.section	.nv.shared.triton_poi_fused_convolution_leaky_relu_27,"aw",@nobits
	.sectionflags	@""
	.align	16
	.zero		1024


//--------------------- .nv.constant0.triton_poi_fused_convolution_leaky_relu_27 --------------------------
	.section	.nv.constant0.triton_poi_fused_convolution_leaky_relu_27,"a",@progbits
	.sectionflags	@""
	.align	4
.nv.constant0.triton_poi_fused_convolution_leaky_relu_27:
	.zero		568
